	.headerflags	@"EF_CUDA_TEXMODE_UNIFIED EF_CUDA_64BIT_ADDRESS EF_CUDA_SM80 EF_CUDA_VIRTUAL_SM(EF_CUDA_SM80)"
	.elftype	@"ET_EXEC"


//--------------------- .nv.info                  --------------------------
	.section	.nv.info,"",@"SHT_CUDA_INFO"
	.align	4


	//----- nvinfo : EIATTR_REGCOUNT
	.align		4
        /*0000*/ 	.byte	0x04, 0x2f
        /*0002*/ 	.short	(.L_1 - .L_0)
	.align		4
.L_0:
        /*0004*/ 	.word	index@(rand_kernel_0d1d23)
        /*0008*/ 	.word	0x0000000f


	//----- nvinfo : EIATTR_MAX_STACK_SIZE
	.align		4
.L_1:
        /*000c*/ 	.byte	0x04, 0x23
        /*000e*/ 	.short	(.L_3 - .L_2)
	.align		4
.L_2:
        /*0010*/ 	.word	index@(rand_kernel_0d1d23)
        /*0014*/ 	.word	0x00000000


	//----- nvinfo : EIATTR_MIN_STACK_SIZE
	.align		4
.L_3:
        /*0018*/ 	.byte	0x04, 0x12
        /*001a*/ 	.short	(.L_5 - .L_4)
	.align		4
.L_4:
        /*001c*/ 	.word	index@(rand_kernel_0d1d23)
        /*0020*/ 	.word	0x00000000


	//----- nvinfo : EIATTR_FRAME_SIZE
	.align		4
.L_5:
        /*0024*/ 	.byte	0x04, 0x11
        /*0026*/ 	.short	(.L_7 - .L_6)
	.align		4
.L_6:
        /*0028*/ 	.word	index@(rand_kernel_0d1d23)
        /*002c*/ 	.word	0x00000000
.L_7:


//--------------------- .nv.info.rand_kernel_0d1d23 --------------------------
	.section	.nv.info.rand_kernel_0d1d23,"",@"SHT_CUDA_INFO"
	.align	4


	//----- nvinfo : EIATTR_CUDA_API_VERSION
	.align		4
        /*0000*/ 	.byte	0x04, 0x37
        /*0002*/ 	.short	(.L_9 - .L_8)
.L_8:
        /*0004*/ 	.word	0x00000078


	//----- nvinfo : EIATTR_SW2861232_WAR
	.align		4
.L_9:
        /*0008*/ 	.byte	0x01, 0x35
	.zero		2


	//----- nvinfo : EIATTR_PARAM_CBANK
	.align		4
        /*000c*/ 	.byte	0x04, 0x0a
        /*000e*/ 	.short	(.L_11 - .L_10)
	.align		4
.L_10:
        /*0010*/ 	.word	index@(.nv.constant0.rand_kernel_0d1d23)
        /*0014*/ 	.short	0x0160
        /*0016*/ 	.short	0x0014


	//----- nvinfo : EIATTR_CBANK_PARAM_SIZE
	.align		4
.L_11:
        /*0018*/ 	.byte	0x03, 0x19
        /*001a*/ 	.short	0x0014


	//----- nvinfo : EIATTR_KPARAM_INFO
	.align		4
        /*001c*/ 	.byte	0x04, 0x17
        /*001e*/ 	.short	(.L_13 - .L_12)
.L_12:
        /*0020*/ 	.word	0x00000000
        /*0024*/ 	.short	0x0003
        /*0026*/ 	.short	0x0010
        /*0028*/ 	.byte	0x00, 0xf0, 0x11, 0x00


	//----- nvinfo : EIATTR_KPARAM_INFO
	.align		4
.L_13:
        /*002c*/ 	.byte	0x04, 0x17
        /*002e*/ 	.short	(.L_15 - .L_14)
.L_14:
        /*0030*/ 	.word	0x00000000
        /*0034*/ 	.short	0x0002
        /*0036*/ 	.short	0x000c
        /*0038*/ 	.byte	0x00, 0xf0, 0x11, 0x00


	//----- nvinfo : EIATTR_KPARAM_INFO
	.align		4
.L_15:
        /*003c*/ 	.byte	0x04, 0x17
        /*003e*/ 	.short	(.L_17 - .L_16)
.L_16:
        /*0040*/ 	.word	0x00000000
        /*0044*/ 	.short	0x0001
        /*0046*/ 	.short	0x0008
        /*0048*/ 	.byte	0x00, 0xf0, 0x11, 0x00


	//----- nvinfo : EIATTR_KPARAM_INFO
	.align		4
.L_17:
        /*004c*/ 	.byte	0x04, 0x17
        /*004e*/ 	.short	(.L_19 - .L_18)
.L_18:
        /*0050*/ 	.word	0x00000000
        /*0054*/ 	.short	0x0000
        /*0056*/ 	.short	0x0000
        /*0058*/ 	.byte	0x00, 0xf0, 0x21, 0x00


	//----- nvinfo : EIATTR_MAXREG_COUNT
	.align		4
.L_19:
        /*005c*/ 	.byte	0x03, 0x1b
        /*005e*/ 	.short	0x00ff


	//----- nvinfo : EIATTR_EXIT_INSTR_OFFSETS
	.align		4
        /*0060*/ 	.byte	0x04, 0x1c
        /*0062*/ 	.short	(.L_21 - .L_20)


	//   ....[0]....
.L_20:
        /*0064*/ 	.word	0x00000720


	//   ....[1]....
        /*0068*/ 	.word	0x00000760


	//----- nvinfo : EIATTR_MAX_THREADS
	.align		4
.L_21:
        /*006c*/ 	.byte	0x04, 0x05
        /*006e*/ 	.short	(.L_23 - .L_22)
.L_22:
        /*0070*/ 	.word	0x00000080
        /*0074*/ 	.word	0x00000001
        /*0078*/ 	.word	0x00000001
.L_23:


//--------------------- .nv.constant0.rand_kernel_0d1d23 --------------------------
	.section	.nv.constant0.rand_kernel_0d1d23,"a",@progbits
	.align	4
.nv.constant0.rand_kernel_0d1d23:
	.zero		372


//--------------------- .text.rand_kernel_0d1d23  --------------------------
	.section	.text.rand_kernel_0d1d23,"ax",@progbits
	.sectioninfo	@"SHI_REGISTERS=15"
	.align	128
        .global         rand_kernel_0d1d23
        .type           rand_kernel_0d1d23,@function
        .size           rand_kernel_0d1d23,(.L_x_1 - rand_kernel_0d1d23)
        .other          rand_kernel_0d1d23,@"STO_CUDA_ENTRY STV_DEFAULT"
rand_kernel_0d1d23:
.text.rand_kernel_0d1d23:
[----:B------:R-:W-:-:S02]  /*0000*/  IMAD.MOV.U32 R1, RZ, RZ, c[0x0][0x28] ;  /* 0x00000a00ff017624 */ /* 0x000fc400078e00ff */
[----:B------:R-:W0:Y:S01]  /*0010*/  S2R R0, SR_TID.X ;  /* 0x0000000000007919 */ /* 0x000e220000002100 */
[----:B------:R-:W-:Y:S01]  /*0020*/  ULDC UR4, c[0x0][0x170] ;  /* 0x00005c0000047ab9 */ /* 0x000fe20000000800 */
[----:B------:R-:W-:Y:S01]  /*0030*/  IMAD.MOV.U32 R2, RZ, RZ, c[0x0][0x16c] ;  /* 0x00005b00ff027624 */ /* 0x000fe200078e00ff */
[----:B------:R-:W-:Y:S01]  /*0040*/  USHF.R.S32.HI UR4, URZ, 0x1f, UR4 ;  /* 0x0000001f3f047899 */ /* 0x000fe20008011404 */
[----:B------:R-:W1:Y:S01]  /*0050*/  S2R R3, SR_CTAID.X ;  /* 0x0000000000037919 */ /* 0x000e620000002500 */
[----:B------:R-:W-:Y:S02]  /*0060*/  ULDC UR6, c[0x0][0x16c] ;  /* 0x00005b0000067ab9 */ /* 0x000fe40000000800 */
[----:B------:R-:W-:Y:S01]  /*0070*/  ULOP3.LUT UR6, UR4, UR6, URZ, 0x3c, !UPT ;  /* 0x0000000604067292 */ /* 0x000fe2000f8e3c3f */
[----:B------:R-:W-:-:S03]  /*0080*/  IADD3 R8, R2, 0x3c6ef372, RZ ;  /* 0x3c6ef37202087810 */ /* 0x000fc60007ffe0ff */
[----:B------:R-:W-:Y:S02]  /*0090*/  UIMAD.WIDE.U32 UR4, UR6, -0x2daee0ad, URZ ;  /* 0xd2511f53060478a5 */ /* 0x000fe4000f8e003f */
[----:B------:R-:W-:Y:S01]  /*00a0*/  UIMAD UR6, UR6, -0x2daee0ad, URZ ;  /* 0xd2511f53060678a4 */ /* 0x000fe2000f8e023f */
[----:B0-----:R-:W-:-:S05]  /*00b0*/  LOP3.LUT R0, R0, 0x7, RZ, 0xc0, !PT ;  /* 0x0000000700007812 */ /* 0x001fca00078ec0ff */
[C-C-:B-1----:R-:W-:Y:S02]  /*00c0*/  IMAD R4, R3.reuse, 0x8, R0.reuse ;  /* 0x0000000803047824 */ /* 0x142fe400078e0200 */
[----:B------:R-:W-:-:S03]  /*00d0*/  IMAD R3, R3, 0x20, R0 ;  /* 0x0000002003037824 */ /* 0x000fc600078e0200 */
[----:B------:R-:W-:Y:S02]  /*00e0*/  IADD3 R6, R4, c[0x0][0x170], RZ ;  /* 0x00005c0004067a10 */ /* 0x000fe40007ffe0ff */
[----:B------:R-:W-:Y:S02]  /*00f0*/  SHF.R.S32.HI R4, RZ, 0x1f, R2 ;  /* 0x0000001fff047819 */ /* 0x000fe40000011402 */
[----:B------:R-:W-:Y:S01]  /*0100*/  IADD3 R0, R3, 0x8, RZ ;  /* 0x0000000803007810 */ /* 0x000fe20007ffe0ff */
[----:B------:R-:W-:Y:S01]  /*0110*/  IMAD.WIDE.U32 R6, R6, -0x2daee0ad, RZ ;  /* 0xd2511f5306067825 */ /* 0x000fe200078e00ff */
[----:B------:R-:W-:Y:S02]  /*0120*/  IADD3 R9, R4, -0x4498517b, RZ ;  /* 0xbb67ae8504097810 */ /* 0x000fe40007ffe0ff */
[----:B------:R-:W-:Y:S02]  /*0130*/  ISETP.GE.AND P1, PT, R0, c[0x0][0x168], PT ;  /* 0x00005a0000007a0c */ /* 0x000fe40003f26270 */
[----:B------:R-:W-:-:S02]  /*0140*/  LOP3.LUT R5, R7, R4, RZ, 0x3c, !PT ;  /* 0x0000000407057212 */ /* 0x000fc400078e3cff */
[----:B------:R-:W-:Y:S01]  /*0150*/  LOP3.LUT R9, R6, UR5, R9, 0x96, !PT ;  /* 0x0000000506097c12 */ /* 0x000fe2000f8e9609 */
[----:B------:R-:W-:Y:S01]  /*0160*/  ULDC.64 UR4, c[0x0][0x118] ;  /* 0x0000460000047ab9 */ /* 0x000fe20000000a00 */
[----:B------:R-:W-:Y:S01]  /*0170*/  IADD3 R6, R2, -0x61c88647, RZ ;  /* 0x9e3779b902067810 */ /* 0x000fe20007ffe0ff */
[----:B------:R-:W-:Y:S01]  /*0180*/  IMAD.HI.U32 R7, R5, -0x326172a9, RZ ;  /* 0xcd9e8d5705077827 */ /* 0x000fe200078e00ff */
[C---:B------:R-:W-:Y:S02]  /*0190*/  IADD3 R0, R3.reuse, 0x18, RZ ;  /* 0x0000001803007810 */ /* 0x040fe40007ffe0ff */
[----:B------:R-:W-:Y:S01]  /*01a0*/  ISETP.GE.AND P0, PT, R3, c[0x0][0x168], PT ;  /* 0x00005a0003007a0c */ /* 0x000fe20003f06270 */
[----:B------:R-:W-:Y:S01]  /*01b0*/  IMAD R5, R5, -0x326172a9, RZ ;  /* 0xcd9e8d5705057824 */ /* 0x000fe200078e02ff */
[----:B------:R-:W-:Y:S01]  /*01c0*/  LOP3.LUT R6, R7, R6, RZ, 0x3c, !PT ;  /* 0x0000000607067212 */ /* 0x000fe200078e3cff */
[----:B------:R-:W-:Y:S01]  /*01d0*/  IMAD.HI.U32 R10, R9, -0x326172a9, RZ ;  /* 0xcd9e8d57090a7827 */ /* 0x000fe200078e00ff */
[----:B------:R-:W-:-:S02]  /*01e0*/  IADD3 R7, R4, 0x32370b8f, RZ ;  /* 0x32370b8f04077810 */ /* 0x000fc40007ffe0ff */
[----:B------:R-:W-:Y:S01]  /*01f0*/  ISETP.GE.AND P3, PT, R0, c[0x0][0x168], PT ;  /* 0x00005a0000007a0c */ /* 0x000fe20003f66270 */
[----:B------:R-:W-:Y:S01]  /*0200*/  IMAD R9, R9, -0x326172a9, RZ ;  /* 0xcd9e8d5709097824 */ /* 0x000fe200078e02ff */
[----:B------:R-:W-:Y:S01]  /*0210*/  LOP3.LUT R8, R10, R5, R8, 0x96, !PT ;  /* 0x000000050a087212 */ /* 0x000fe200078e9608 */
[----:B------:R-:W-:Y:S01]  /*0220*/  IMAD.HI.U32 R10, R6, -0x2daee0ad, RZ ;  /* 0xd2511f53060a7827 */ /* 0x000fe200078e00ff */
[----:B------:R-:W-:-:S03]  /*0230*/  IADD3 R5, R4, 0x76cf5d0a, RZ ;  /* 0x76cf5d0a04057810 */ /* 0x000fc60007ffe0ff */
[----:B------:R-:W-:Y:S01]  /*0240*/  IMAD R6, R6, -0x2daee0ad, RZ ;  /* 0xd2511f5306067824 */ /* 0x000fe200078e02ff */
[----:B------:R-:W-:Y:S01]  /*0250*/  LOP3.LUT R5, R10, UR6, R5, 0x96, !PT ;  /* 0x000000060a057c12 */ /* 0x000fe2000f8e9605 */
[----:B------:R-:W-:Y:S01]  /*0260*/  IMAD.HI.U32 R11, R8, -0x2daee0ad, RZ ;  /* 0xd2511f53080b7827 */ /* 0x000fe200078e00ff */
[----:B------:R-:W-:-:S03]  /*0270*/  IADD3 R10, R2, 0x78dde6e4, RZ ;  /* 0x78dde6e4020a7810 */ /* 0x000fc60007ffe0ff */
[----:B------:R-:W-:Y:S01]  /*0280*/  IMAD R8, R8, -0x2daee0ad, RZ ;  /* 0xd2511f5308087824 */ /* 0x000fe200078e02ff */
[----:B------:R-:W-:Y:S01]  /*0290*/  LOP3.LUT R11, R11, R6, R7, 0x96, !PT ;  /* 0x000000060b0b7212 */ /* 0x000fe200078e9607 */
[----:B------:R-:W-:Y:S01]  /*02a0*/  IMAD.HI.U32 R7, R5, -0x326172a9, RZ ;  /* 0xcd9e8d5705077827 */ /* 0x000fe200078e00ff */
[----:B------:R-:W-:-:S03]  /*02b0*/  IADD3 R6, R2, -0x255992d5, RZ ;  /* 0xdaa66d2b02067810 */ /* 0x000fc60007ffe0ff */
[----:B------:R-:W-:Y:S01]  /*02c0*/  IMAD R5, R5, -0x326172a9, RZ ;  /* 0xcd9e8d5705057824 */ /* 0x000fe200078e02ff */
[----:B------:R-:W-:Y:S01]  /*02d0*/  LOP3.LUT R6, R7, R9, R6, 0x96, !PT ;  /* 0x0000000907067212 */ /* 0x000fe200078e9606 */
[----:B------:R-:W-:Y:S01]  /*02e0*/  IMAD.HI.U32 R12, R11, -0x326172a9, RZ ;  /* 0xcd9e8d570b0c7827 */ /* 0x000fe200078e00ff */
[----:B------:R-:W-:-:S03]  /*02f0*/  IADD3 R9, R4, -0x56f99767, RZ ;  /* 0xa906689904097810 */ /* 0x000fc60007ffe0ff */
[----:B------:R-:W-:Y:S01]  /*0300*/  IMAD.HI.U32 R7, R6, -0x2daee0ad, RZ ;  /* 0xd2511f5306077827 */ /* 0x000fe200078e00ff */
[----:B------:R-:W-:Y:S02]  /*0310*/  LOP3.LUT R10, R12, R5, R10, 0x96, !PT ;  /* 0x000000050c0a7212 */ /* 0x000fe400078e960a */
[----:B------:R-:W-:Y:S01]  /*0320*/  IADD3 R5, R4, -0x126145ec, RZ ;  /* 0xed9eba1404057810 */ /* 0x000fe20007ffe0ff */
[----:B------:R-:W-:Y:S02]  /*0330*/  IMAD R6, R6, -0x2daee0ad, RZ ;  /* 0xd2511f5306067824 */ /* 0x000fe400078e02ff */
[----:B------:R-:W-:Y:S01]  /*0340*/  IMAD.HI.U32 R12, R10, -0x2daee0ad, RZ ;  /* 0xd2511f530a0c7827 */ /* 0x000fe200078e00ff */
[----:B------:R-:W-:Y:S02]  /*0350*/  LOP3.LUT R5, R7, R8, R5, 0x96, !PT ;  /* 0x0000000807057212 */ /* 0x000fe400078e9605 */
[----:B------:R-:W-:Y:S01]  /*0360*/  IADD3 R8, R2, -0x4ab325aa, RZ ;  /* 0xb54cda5602087810 */ /* 0x000fe20007ffe0ff */
[----:B------:R-:W-:Y:S01]  /*0370*/  IMAD R11, R11, -0x326172a9, RZ ;  /* 0xcd9e8d570b0b7824 */ /* 0x000fe200078e02ff */
[----:B------:R-:W-:Y:S01]  /*0380*/  LOP3.LUT R9, R12, R6, R9, 0x96, !PT ;  /* 0x000000060c097212 */ /* 0x000fe200078e9609 */
[----:B------:R-:W-:Y:S01]  /*0390*/  IMAD.HI.U32 R7, R5, -0x326172a9, RZ ;  /* 0xcd9e8d5705077827 */ /* 0x000fe200078e00ff */
[----:B------:R-:W-:-:S03]  /*03a0*/  IADD3 R6, R2, 0x1715609d, RZ ;  /* 0x1715609d02067810 */ /* 0x000fc60007ffe0ff */
        /* <DEDUP_REMOVED lines=15> */
[C---:B------:R-:W-:Y:S02]  /*04a0*/  IADD3 R6, R2.reuse, 0x5384540f, RZ ;  /* 0x5384540f02067810 */ /* 0x040fe40007ffe0ff */
[----:B------:R-:W-:Y:S01]  /*04b0*/  IADD3 R2, R2, -0x700cb87f, RZ ;  /* 0x8ff3478102027810 */ /* 0x000fe20007ffe0ff */
[----:B------:R-:W-:Y:S01]  /*04c0*/  IMAD R8, R8, -0x2daee0ad, RZ ;  /* 0xd2511f5308087824 */ /* 0x000fe200078e02ff */
[----:B------:R-:W-:Y:S01]  /*04d0*/  LOP3.LUT R6, R7, R9, R6, 0x96, !PT ;  /* 0x0000000907067212 */ /* 0x000fe200078e9606 */
[----:B------:R-:W-:Y:S01]  /*04e0*/  IMAD R5, R5, -0x326172a9, RZ ;  /* 0xcd9e8d5705057824 */ /* 0x000fe200078e02ff */
[----:B------:R-:W-:Y:S01]  /*04f0*/  IADD3 R7, R4, -0x24c28bd8, RZ ;  /* 0xdb3d742804077810 */ /* 0x000fe20007ffe0ff */
[----:B------:R-:W-:-:S04]  /*0500*/  IMAD.HI.U32 R12, R11, -0x326172a9, RZ ;  /* 0xcd9e8d570b0c7827 */ /* 0x000fc800078e00ff */
[----:B------:R-:W-:Y:S01]  /*0510*/  IMAD R9, R6, -0x2daee0ad, RZ ;  /* 0xd2511f5306097824 */ /* 0x000fe200078e02ff */
[----:B------:R-:W-:Y:S01]  /*0520*/  LOP3.LUT R5, R12, R5, R10, 0x96, !PT ;  /* 0x000000050c057212 */ /* 0x000fe200078e960a */
[----:B------:R-:W-:Y:S01]  /*0530*/  IMAD.HI.U32 R6, R6, -0x2daee0ad, RZ ;  /* 0xd2511f5306067827 */ /* 0x000fe200078e00ff */
[----:B------:R-:W-:-:S03]  /*0540*/  IADD3 R10, R4, -0x695add53, RZ ;  /* 0x96a522ad040a7810 */ /* 0x000fc60007ffe0ff */
[----:B------:R-:W-:Y:S01]  /*0550*/  IMAD.HI.U32 R12, R5, -0x2daee0ad, RZ ;  /* 0xd2511f53050c7827 */ /* 0x000fe200078e00ff */
[----:B------:R-:W-:-:S03]  /*0560*/  LOP3.LUT R6, R6, R8, R7, 0x96, !PT ;  /* 0x0000000806067212 */ /* 0x000fc600078e9607 */
[----:B------:R-:W-:Y:S01]  /*0570*/  IMAD R11, R11, -0x326172a9, RZ ;  /* 0xcd9e8d570b0b7824 */ /* 0x000fe200078e02ff */
[----:B------:R-:W-:Y:S01]  /*0580*/  LOP3.LUT R9, R12, R9, R10, 0x96, !PT ;  /* 0x000000090c097212 */ /* 0x000fe200078e960a */
[C---:B------:R-:W-:Y:S02]  /*0590*/  IMAD R4, R6.reuse, -0x326172a9, RZ ;  /* 0xcd9e8d5706047824 */ /* 0x040fe400078e02ff */
[----:B------:R-:W-:Y:S01]  /*05a0*/  IMAD.HI.U32 R6, R6, -0x326172a9, RZ ;  /* 0xcd9e8d5706067827 */ /* 0x000fe200078e00ff */
[----:B------:R-:W-:Y:S02]  /*05b0*/  SHF.R.S32.HI R8, RZ, 0x1f, R9 ;  /* 0x0000001fff087819 */ /* 0x000fe40000011409 */
[----:B------:R-:W-:Y:S01]  /*05c0*/  SHF.R.S32.HI R7, RZ, 0x1f, R4 ;  /* 0x0000001fff077819 */ /* 0x000fe20000011404 */
[----:B------:R-:W-:Y:S01]  /*05d0*/  IMAD R5, R5, -0x2daee0ad, RZ ;  /* 0xd2511f5305057824 */ /* 0x000fe200078e02ff */
[----:B------:R-:W-:Y:S02]  /*05e0*/  LOP3.LUT R2, R6, R11, R2, 0x96, !PT ;  /* 0x0000000b06027212 */ /* 0x000fe400078e9602 */
[----:B------:R-:W-:-:S02]  /*05f0*/  LOP3.LUT R4, R7, R4, RZ, 0x3c, !PT ;  /* 0x0000000407047212 */ /* 0x000fc400078e3cff */
[----:B------:R-:W-:Y:S02]  /*0600*/  SHF.R.S32.HI R7, RZ, 0x1f, R2 ;  /* 0x0000001fff077819 */ /* 0x000fe40000011402 */
[----:B------:R-:W-:Y:S02]  /*0610*/  LOP3.LUT R8, R8, R9, RZ, 0x3c, !PT ;  /* 0x0000000908087212 */ /* 0x000fe400078e3cff */
[----:B------:R-:W-:Y:S01]  /*0620*/  LOP3.LUT R7, R7, R2, RZ, 0x3c, !PT ;  /* 0x0000000207077212 */ /* 0x000fe200078e3cff */
[----:B------:R-:W0:Y:S01]  /*0630*/  I2F R4, R4 ;  /* 0x0000000400047306 */ /* 0x000e220000201400 */
[C---:B------:R-:W-:Y:S02]  /*0640*/  IADD3 R2, R3.reuse, 0x10, RZ ;  /* 0x0000001003027810 */ /* 0x040fe40007ffe0ff */
[----:B------:R-:W-:Y:S02]  /*0650*/  SHF.R.S32.HI R0, RZ, 0x1f, R5 ;  /* 0x0000001fff007819 */ /* 0x000fe40000011405 */
[----:B------:R-:W-:Y:S01]  /*0660*/  ISETP.GE.AND P2, PT, R2, c[0x0][0x168], PT ;  /* 0x00005a0002007a0c */ /* 0x000fe20003f46270 */
[----:B------:R-:W-:Y:S01]  /*0670*/  IMAD.MOV.U32 R2, RZ, RZ, 0x4 ;  /* 0x00000004ff027424 */ /* 0x000fe200078e00ff */
[----:B------:R-:W-:Y:S01]  /*0680*/  LOP3.LUT R0, R0, R5, RZ, 0x3c, !PT ;  /* 0x0000000500007212 */ /* 0x000fe200078e3cff */
[----:B------:R-:W1:Y:S02]  /*0690*/  I2F R8, R8 ;  /* 0x0000000800087306 */ /* 0x000e640000201400 */
[----:B------:R-:W-:-:S06]  /*06a0*/  IMAD.WIDE R2, R3, R2, c[0x0][0x160] ;  /* 0x0000580003027625 */ /* 0x000fcc00078e0202 */
[----:B------:R-:W2:Y:S01]  /*06b0*/  I2F R7, R7 ;  /* 0x0000000700077306 */ /* 0x000ea20000201400 */
[----:B0-----:R-:W-:-:S05]  /*06c0*/  FMUL R9, R4, 4.6566125955216364218e-10 ;  /* 0x2fffffff04097820 */ /* 0x001fca0000400000 */
[----:B------:R0:W-:Y:S01]  /*06d0*/  @!P1 STG.E [R2.64+0x20], R9 ;  /* 0x0000200902009986 */ /* 0x0001e2000c101904 */
[----:B-1----:R-:W-:-:S05]  /*06e0*/  FMUL R11, R8, 4.6566125955216364218e-10 ;  /* 0x2fffffff080b7820 */ /* 0x002fca0000400000 */
[----:B------:R0:W-:Y:S01]  /*06f0*/  @!P2 STG.E [R2.64+0x40], R11 ;  /* 0x0000400b0200a986 */ /* 0x0001e2000c101904 */
[----:B--2---:R-:W-:-:S05]  /*0700*/  FMUL R7, R7, 4.6566125955216364218e-10 ;  /* 0x2fffffff07077820 */ /* 0x004fca0000400000 */
[----:B------:R0:W-:Y:S01]  /*0710*/  @!P0 STG.E [R2.64], R7 ;  /* 0x0000000702008986 */ /* 0x0001e2000c101904 */
[----:B------:R-:W-:Y:S05]  /*0720*/  @P3 EXIT ;  /* 0x000000000000394d */ /* 0x000fea0003800000 */
[----:B------:R-:W1:Y:S02]  /*0730*/  I2F R0, R0 ;  /* 0x0000000000007306 */ /* 0x000e640000201400 */
[----:B-1----:R-:W-:-:S05]  /*0740*/  FMUL R5, R0, 4.6566125955216364218e-10 ;  /* 0x2fffffff00057820 */ /* 0x002fca0000400000 */
[----:B------:R-:W-:Y:S01]  /*0750*/  STG.E [R2.64+0x60], R5 ;  /* 0x0000600502007986 */ /* 0x000fe2000c101904 */
[----:B------:R-:W-:Y:S05]  /*0760*/  EXIT ;  /* 0x000000000000794d */ /* 0x000fea0003800000 */
.L_x_0:
[----:B------:R-:W-:-:S00]  /*0770*/  BRA `(.L_x_0) ;  /* 0xfffffff000007947 */ /* 0x000fc0000383ffff */
[----:B------:R-:W-:-:S00]  /*0780*/  NOP ;  /* 0x0000000000007918 */ /* 0x000fc00000000000 */
[----:B------:R-:W-:-:S00]  /*0790*/  NOP ;  /* 0x0000000000007918 */ /* 0x000fc00000000000 */
[----:B------:R-:W-:-:S00]  /*07a0*/  NOP ;  /* 0x0000000000007918 */ /* 0x000fc00000000000 */
[----:B------:R-:W-:-:S00]  /*07b0*/  NOP ;  /* 0x0000000000007918 */ /* 0x000fc00000000000 */
[----:B------:R-:W-:-:S00]  /*07c0*/  NOP ;  /* 0x0000000000007918 */ /* 0x000fc00000000000 */
[----:B------:R-:W-:-:S00]  /*07d0*/  NOP ;  /* 0x0000000000007918 */ /* 0x000fc00000000000 */
[----:B------:R-:W-:-:S00]  /*07e0*/  NOP ;  /* 0x0000000000007918 */ /* 0x000fc00000000000 */
[----:B------:R-:W-:-:S00]  /*07f0*/  NOP ;  /* 0x0000000000007918 */ /* 0x000fc00000000000 */
.L_x_1:
